//
// Generated by NVIDIA NVVM Compiler
//
// Compiler Build ID: CL-36424714
// Cuda compilation tools, release 13.0, V13.0.88
// Based on NVVM 20.0.0
//

.version 9.0
.target sm_100
.address_size 64

	// .globl	_ZN3cub18CUB_300001_SM_10006detail11EmptyKernelIvEEvv
.global .align 1 .b8 _ZN41_INTERNAL_39d29f74_4_k_cu_dba37986_2168324cuda3std3__45__cpo5beginE[1];
.global .align 1 .b8 _ZN41_INTERNAL_39d29f74_4_k_cu_dba37986_2168324cuda3std3__45__cpo3endE[1];
.global .align 1 .b8 _ZN41_INTERNAL_39d29f74_4_k_cu_dba37986_2168324cuda3std3__45__cpo6cbeginE[1];
.global .align 1 .b8 _ZN41_INTERNAL_39d29f74_4_k_cu_dba37986_2168324cuda3std3__45__cpo4cendE[1];
.global .align 1 .b8 _ZN41_INTERNAL_39d29f74_4_k_cu_dba37986_2168324cuda3std3__45__cpo6rbeginE[1];
.global .align 1 .b8 _ZN41_INTERNAL_39d29f74_4_k_cu_dba37986_2168324cuda3std3__45__cpo4rendE[1];
.global .align 1 .b8 _ZN41_INTERNAL_39d29f74_4_k_cu_dba37986_2168324cuda3std3__45__cpo7crbeginE[1];
.global .align 1 .b8 _ZN41_INTERNAL_39d29f74_4_k_cu_dba37986_2168324cuda3std3__45__cpo5crendE[1];
.global .align 1 .b8 _ZN41_INTERNAL_39d29f74_4_k_cu_dba37986_2168324cuda3std3__443_GLOBAL__N__39d29f74_4_k_cu_dba37986_2168326ignoreE[1];
.global .align 1 .b8 _ZN41_INTERNAL_39d29f74_4_k_cu_dba37986_2168324cuda3std3__419piecewise_constructE[1];
.global .align 1 .b8 _ZN41_INTERNAL_39d29f74_4_k_cu_dba37986_2168324cuda3std3__48in_placeE[1];
.global .align 1 .b8 _ZN41_INTERNAL_39d29f74_4_k_cu_dba37986_2168324cuda3std3__420unreachable_sentinelE[1];
.global .align 1 .b8 _ZN41_INTERNAL_39d29f74_4_k_cu_dba37986_2168324cuda3std3__47nulloptE[1];
.global .align 1 .b8 _ZN41_INTERNAL_39d29f74_4_k_cu_dba37986_2168324cuda3std3__48unexpectE[1];
.global .align 1 .b8 _ZN41_INTERNAL_39d29f74_4_k_cu_dba37986_2168324cuda3std6ranges3__45__cpo4swapE[1];
.global .align 1 .b8 _ZN41_INTERNAL_39d29f74_4_k_cu_dba37986_2168324cuda3std6ranges3__45__cpo9iter_moveE[1];
.global .align 1 .b8 _ZN41_INTERNAL_39d29f74_4_k_cu_dba37986_2168324cuda3std6ranges3__45__cpo5beginE[1];
.global .align 1 .b8 _ZN41_INTERNAL_39d29f74_4_k_cu_dba37986_2168324cuda3std6ranges3__45__cpo3endE[1];
.global .align 1 .b8 _ZN41_INTERNAL_39d29f74_4_k_cu_dba37986_2168324cuda3std6ranges3__45__cpo6cbeginE[1];
.global .align 1 .b8 _ZN41_INTERNAL_39d29f74_4_k_cu_dba37986_2168324cuda3std6ranges3__45__cpo4cendE[1];
.global .align 1 .b8 _ZN41_INTERNAL_39d29f74_4_k_cu_dba37986_2168324cuda3std6ranges3__45__cpo7advanceE[1];
.global .align 1 .b8 _ZN41_INTERNAL_39d29f74_4_k_cu_dba37986_2168324cuda3std6ranges3__45__cpo9iter_swapE[1];
.global .align 1 .b8 _ZN41_INTERNAL_39d29f74_4_k_cu_dba37986_2168324cuda3std6ranges3__45__cpo4nextE[1];
.global .align 1 .b8 _ZN41_INTERNAL_39d29f74_4_k_cu_dba37986_2168324cuda3std6ranges3__45__cpo4prevE[1];
.global .align 1 .b8 _ZN41_INTERNAL_39d29f74_4_k_cu_dba37986_2168324cuda3std6ranges3__45__cpo4dataE[1];
.global .align 1 .b8 _ZN41_INTERNAL_39d29f74_4_k_cu_dba37986_2168324cuda3std6ranges3__45__cpo5cdataE[1];
.global .align 1 .b8 _ZN41_INTERNAL_39d29f74_4_k_cu_dba37986_2168324cuda3std6ranges3__45__cpo4sizeE[1];
.global .align 1 .b8 _ZN41_INTERNAL_39d29f74_4_k_cu_dba37986_2168324cuda3std6ranges3__45__cpo5ssizeE[1];
.global .align 1 .b8 _ZN41_INTERNAL_39d29f74_4_k_cu_dba37986_2168324cuda3std6ranges3__45__cpo8distanceE[1];
.global .align 1 .b8 _ZN41_INTERNAL_39d29f74_4_k_cu_dba37986_2168326thrust24THRUST_300001_SM_1000_NS8cuda_cub3parE[1];
.global .align 1 .b8 _ZN41_INTERNAL_39d29f74_4_k_cu_dba37986_2168326thrust24THRUST_300001_SM_1000_NS8cuda_cub10par_nosyncE[1];
.global .align 1 .b8 _ZN41_INTERNAL_39d29f74_4_k_cu_dba37986_2168326thrust24THRUST_300001_SM_1000_NS6system6detail10sequential3seqE[1];
.global .align 1 .b8 _ZN41_INTERNAL_39d29f74_4_k_cu_dba37986_2168326thrust24THRUST_300001_SM_1000_NS12placeholders2_1E[1];
.global .align 1 .b8 _ZN41_INTERNAL_39d29f74_4_k_cu_dba37986_2168326thrust24THRUST_300001_SM_1000_NS12placeholders2_2E[1];
.global .align 1 .b8 _ZN41_INTERNAL_39d29f74_4_k_cu_dba37986_2168326thrust24THRUST_300001_SM_1000_NS12placeholders2_3E[1];
.global .align 1 .b8 _ZN41_INTERNAL_39d29f74_4_k_cu_dba37986_2168326thrust24THRUST_300001_SM_1000_NS12placeholders2_4E[1];
.global .align 1 .b8 _ZN41_INTERNAL_39d29f74_4_k_cu_dba37986_2168326thrust24THRUST_300001_SM_1000_NS12placeholders2_5E[1];
.global .align 1 .b8 _ZN41_INTERNAL_39d29f74_4_k_cu_dba37986_2168326thrust24THRUST_300001_SM_1000_NS12placeholders2_6E[1];
.global .align 1 .b8 _ZN41_INTERNAL_39d29f74_4_k_cu_dba37986_2168326thrust24THRUST_300001_SM_1000_NS12placeholders2_7E[1];
.global .align 1 .b8 _ZN41_INTERNAL_39d29f74_4_k_cu_dba37986_2168326thrust24THRUST_300001_SM_1000_NS12placeholders2_8E[1];
.global .align 1 .b8 _ZN41_INTERNAL_39d29f74_4_k_cu_dba37986_2168326thrust24THRUST_300001_SM_1000_NS12placeholders2_9E[1];
.global .align 1 .b8 _ZN41_INTERNAL_39d29f74_4_k_cu_dba37986_2168326thrust24THRUST_300001_SM_1000_NS12placeholders3_10E[1];
.global .align 1 .b8 _ZN41_INTERNAL_39d29f74_4_k_cu_dba37986_2168326thrust24THRUST_300001_SM_1000_NS3seqE[1];

.visible .entry _ZN3cub18CUB_300001_SM_10006detail11EmptyKernelIvEEvv()
{


	ret;

}


// ===== COMPILED SASS (sm_100) =====

	.target	sm_100

	.elftype	@"ET_EXEC"


//--------------------- .note.nv.tkinfo           --------------------------
	.section	.note.nv.tkinfo,"",@"SHT_NOTE"
	.sectionflags	@"SHF_NOTE_NV_TKINFO"
	.tkinfo
        /*0018*/ 	.word	0x00000002
        /*0030*/ 	.string	""
        /*0030*/ 	.string	"ptxas"
        /*0030*/ 	.string	"Cuda compilation tools, release 13.0, V13.0.88"
        /*0030*/ 	.string	"Build cuda_13.0.r13.0/compiler.36424714_0"
        /*0030*/ 	.string	"-arch sm_100 -m 64 "



//--------------------- .note.nv.cuinfo           --------------------------
	.section	.note.nv.cuinfo,"",@"SHT_NOTE"
	.sectionflags	@"SHF_NOTE_NV_CUINFO"
        /*0018*/ 	.short	0x0002
        /*001a*/ 	.short	0x0064
        /*001c*/ 	.short	0x0082
	.zero		2


//--------------------- .nv.info                  --------------------------
	.section	.nv.info,"",@"SHT_CUDA_INFO"
	.align	4


	//----- nvinfo : EIATTR_REGCOUNT
	.align		4
        /*0000*/ 	.byte	0x04, 0x2f
        /*0002*/ 	.short	(.L_44 - .L_43)
	.align		4
.L_43:
        /*0004*/ 	.word	index@(_ZN3cub18CUB_300001_SM_10006detail11EmptyKernelIvEEvv)
        /*0008*/ 	.word	0x00000004


	//----- nvinfo : EIATTR_FRAME_SIZE
	.align		4
.L_44:
        /*000c*/ 	.byte	0x04, 0x11
        /*000e*/ 	.short	(.L_46 - .L_45)
	.align		4
.L_45:
        /*0010*/ 	.word	index@(_ZN3cub18CUB_300001_SM_10006detail11EmptyKernelIvEEvv)
        /*0014*/ 	.word	0x00000000


	//----- nvinfo : EIATTR_MIN_STACK_SIZE
	.align		4
.L_46:
        /*0018*/ 	.byte	0x04, 0x12
        /*001a*/ 	.short	(.L_48 - .L_47)
	.align		4
.L_47:
        /*001c*/ 	.word	index@(_ZN3cub18CUB_300001_SM_10006detail11EmptyKernelIvEEvv)
        /*0020*/ 	.word	0x00000000
.L_48:


//--------------------- .nv.compat                --------------------------
	.section	.nv.compat,"",@"SHT_CUDA_COMPAT_INFO"
	.align	4
        /*0000*/ 	.byte	0x02, 0x09, 0x00, 0x00, 0x02, 0x02, 0x01, 0x00, 0x02, 0x05, 0x05, 0x00, 0x03, 0x07, 0x01, 0x01
        /*0010*/ 	.byte	0x02, 0x03, 0x00, 0x00, 0x02, 0x06, 0x01, 0x00, 0x04, 0x0b, 0x08, 0x00, 0x09, 0x00, 0x00, 0x00
        /*0020*/ 	.byte	0x00, 0x00, 0x00, 0x00


//--------------------- .nv.info._ZN3cub18CUB_300001_SM_10006detail11EmptyKernelIvEEvv --------------------------
	.section	.nv.info._ZN3cub18CUB_300001_SM_10006detail11EmptyKernelIvEEvv,"",@"SHT_CUDA_INFO"
	.sectionflags	@""
	.align	4


	//----- nvinfo : EIATTR_CUDA_API_VERSION
	.align		4
        /*0000*/ 	.byte	0x04, 0x37
        /*0002*/ 	.short	(.L_50 - .L_49)
.L_49:
        /*0004*/ 	.word	0x00000082


	//----- nvinfo : EIATTR_SPARSE_MMA_MASK
	.align		4
.L_50:
        /*0008*/ 	.byte	0x03, 0x50
        /*000a*/ 	.short	0x0000


	//----- nvinfo : EIATTR_MAXREG_COUNT
	.align		4
        /*000c*/ 	.byte	0x03, 0x1b
        /*000e*/ 	.short	0x00ff


	//----- nvinfo : EIATTR_MERCURY_ISA_VERSION
	.align		4
        /*0010*/ 	.byte	0x03, 0x5f
        /*0012*/ 	.short	0x0101


	//----- nvinfo : EIATTR_VRC_CTA_INIT_COUNT
	.align		4
        /*0014*/ 	.byte	0x02, 0x4a
	.zero		1
	.zero		1


	//----- nvinfo : EIATTR_EXIT_INSTR_OFFSETS
	.align		4
        /*0018*/ 	.byte	0x04, 0x1c
        /*001a*/ 	.short	(.L_52 - .L_51)


	//   ....[0]....
.L_51:
        /*001c*/ 	.word	0x00000010


	//----- nvinfo : EIATTR_SW_WAR
	.align		4
.L_52:
        /*0020*/ 	.byte	0x04, 0x36
        /*0022*/ 	.short	(.L_54 - .L_53)
.L_53:
        /*0024*/ 	.word	0x00000008
.L_54:


//--------------------- .nv.callgraph             --------------------------
	.section	.nv.callgraph,"",@"SHT_CUDA_CALLGRAPH"
	.align	4
	.sectionentsize	8
	.align		4
        /*0000*/ 	.word	0x00000000
	.align		4
        /*0004*/ 	.word	0xffffffff
	.align		4
        /*0008*/ 	.word	0x00000000
	.align		4
        /*000c*/ 	.word	0xfffffffe
	.align		4
        /*0010*/ 	.word	0x00000000
	.align		4
        /*0014*/ 	.word	0xfffffffd
	.align		4
        /*0018*/ 	.word	0x00000000
	.align		4
        /*001c*/ 	.word	0xfffffffc


//--------------------- .nv.constant4             --------------------------
	.section	.nv.constant4,"a",@progbits
	.align	8
	.align		8
.nv.constant4:
        /*0000*/ 	.dword	_ZN41_INTERNAL_39d29f74_4_k_cu_dba37986_2171904cuda3std3__45__cpo5beginE
	.align		8
        /*0008*/ 	.dword	_ZN41_INTERNAL_39d29f74_4_k_cu_dba37986_2171904cuda3std3__45__cpo3endE
	.align		8
        /*0010*/ 	.dword	_ZN41_INTERNAL_39d29f74_4_k_cu_dba37986_2171904cuda3std3__45__cpo6cbeginE
	.align		8
        /*0018*/ 	.dword	_ZN41_INTERNAL_39d29f74_4_k_cu_dba37986_2171904cuda3std3__45__cpo4cendE
	.align		8
        /*0020*/ 	.dword	_ZN41_INTERNAL_39d29f74_4_k_cu_dba37986_2171904cuda3std3__45__cpo6rbeginE
	.align		8
        /*0028*/ 	.dword	_ZN41_INTERNAL_39d29f74_4_k_cu_dba37986_2171904cuda3std3__45__cpo4rendE
	.align		8
        /*0030*/ 	.dword	_ZN41_INTERNAL_39d29f74_4_k_cu_dba37986_2171904cuda3std3__45__cpo7crbeginE
	.align		8
        /*0038*/ 	.dword	_ZN41_INTERNAL_39d29f74_4_k_cu_dba37986_2171904cuda3std3__45__cpo5crendE
	.align		8
        /*0040*/ 	.dword	_ZN41_INTERNAL_39d29f74_4_k_cu_dba37986_2171904cuda3std3__443_GLOBAL__N__39d29f74_4_k_cu_dba37986_2171906ignoreE
	.align		8
        /*0048*/ 	.dword	_ZN41_INTERNAL_39d29f74_4_k_cu_dba37986_2171904cuda3std3__419piecewise_constructE
	.align		8
        /*0050*/ 	.dword	_ZN41_INTERNAL_39d29f74_4_k_cu_dba37986_2171904cuda3std3__48in_placeE
	.align		8
        /*0058*/ 	.dword	_ZN41_INTERNAL_39d29f74_4_k_cu_dba37986_2171904cuda3std3__420unreachable_sentinelE
	.align		8
        /*0060*/ 	.dword	_ZN41_INTERNAL_39d29f74_4_k_cu_dba37986_2171904cuda3std3__47nulloptE
	.align		8
        /*0068*/ 	.dword	_ZN41_INTERNAL_39d29f74_4_k_cu_dba37986_2171904cuda3std3__48unexpectE
	.align		8
        /*0070*/ 	.dword	_ZN41_INTERNAL_39d29f74_4_k_cu_dba37986_2171904cuda3std6ranges3__45__cpo4swapE
	.align		8
        /*0078*/ 	.dword	_ZN41_INTERNAL_39d29f74_4_k_cu_dba37986_2171904cuda3std6ranges3__45__cpo9iter_moveE
	.align		8
        /*0080*/ 	.dword	_ZN41_INTERNAL_39d29f74_4_k_cu_dba37986_2171904cuda3std6ranges3__45__cpo5beginE
	.align		8
        /*0088*/ 	.dword	_ZN41_INTERNAL_39d29f74_4_k_cu_dba37986_2171904cuda3std6ranges3__45__cpo3endE
	.align		8
        /*0090*/ 	.dword	_ZN41_INTERNAL_39d29f74_4_k_cu_dba37986_2171904cuda3std6ranges3__45__cpo6cbeginE
	.align		8
        /*0098*/ 	.dword	_ZN41_INTERNAL_39d29f74_4_k_cu_dba37986_2171904cuda3std6ranges3__45__cpo4cendE
	.align		8
        /*00a0*/ 	.dword	_ZN41_INTERNAL_39d29f74_4_k_cu_dba37986_2171904cuda3std6ranges3__45__cpo7advanceE
	.align		8
        /*00a8*/ 	.dword	_ZN41_INTERNAL_39d29f74_4_k_cu_dba37986_2171904cuda3std6ranges3__45__cpo9iter_swapE
	.align		8
        /*00b0*/ 	.dword	_ZN41_INTERNAL_39d29f74_4_k_cu_dba37986_2171904cuda3std6ranges3__45__cpo4nextE
	.align		8
        /*00b8*/ 	.dword	_ZN41_INTERNAL_39d29f74_4_k_cu_dba37986_2171904cuda3std6ranges3__45__cpo4prevE
	.align		8
        /*00c0*/ 	.dword	_ZN41_INTERNAL_39d29f74_4_k_cu_dba37986_2171904cuda3std6ranges3__45__cpo4dataE
	.align		8
        /*00c8*/ 	.dword	_ZN41_INTERNAL_39d29f74_4_k_cu_dba37986_2171904cuda3std6ranges3__45__cpo5cdataE
	.align		8
        /*00d0*/ 	.dword	_ZN41_INTERNAL_39d29f74_4_k_cu_dba37986_2171904cuda3std6ranges3__45__cpo4sizeE
	.align		8
        /*00d8*/ 	.dword	_ZN41_INTERNAL_39d29f74_4_k_cu_dba37986_2171904cuda3std6ranges3__45__cpo5ssizeE
	.align		8
        /*00e0*/ 	.dword	_ZN41_INTERNAL_39d29f74_4_k_cu_dba37986_2171904cuda3std6ranges3__45__cpo8distanceE
	.align		8
        /*00e8*/ 	.dword	_ZN41_INTERNAL_39d29f74_4_k_cu_dba37986_2171906thrust24THRUST_300001_SM_1000_NS8cuda_cub3parE
	.align		8
        /*00f0*/ 	.dword	_ZN41_INTERNAL_39d29f74_4_k_cu_dba37986_2171906thrust24THRUST_300001_SM_1000_NS8cuda_cub10par_nosyncE
	.align		8
        /*00f8*/ 	.dword	_ZN41_INTERNAL_39d29f74_4_k_cu_dba37986_2171906thrust24THRUST_300001_SM_1000_NS6system6detail10sequential3seqE
	.align		8
        /*0100*/ 	.dword	_ZN41_INTERNAL_39d29f74_4_k_cu_dba37986_2171906thrust24THRUST_300001_SM_1000_NS12placeholders2_1E
	.align		8
        /*0108*/ 	.dword	_ZN41_INTERNAL_39d29f74_4_k_cu_dba37986_2171906thrust24THRUST_300001_SM_1000_NS12placeholders2_2E
	.align		8
        /*0110*/ 	.dword	_ZN41_INTERNAL_39d29f74_4_k_cu_dba37986_2171906thrust24THRUST_300001_SM_1000_NS12placeholders2_3E
	.align		8
        /*0118*/ 	.dword	_ZN41_INTERNAL_39d29f74_4_k_cu_dba37986_2171906thrust24THRUST_300001_SM_1000_NS12placeholders2_4E
	.align		8
        /*0120*/ 	.dword	_ZN41_INTERNAL_39d29f74_4_k_cu_dba37986_2171906thrust24THRUST_300001_SM_1000_NS12placeholders2_5E
	.align		8
        /*0128*/ 	.dword	_ZN41_INTERNAL_39d29f74_4_k_cu_dba37986_2171906thrust24THRUST_300001_SM_1000_NS12placeholders2_6E
	.align		8
        /*0130*/ 	.dword	_ZN41_INTERNAL_39d29f74_4_k_cu_dba37986_2171906thrust24THRUST_300001_SM_1000_NS12placeholders2_7E
	.align		8
        /*0138*/ 	.dword	_ZN41_INTERNAL_39d29f74_4_k_cu_dba37986_2171906thrust24THRUST_300001_SM_1000_NS12placeholders2_8E
	.align		8
        /*0140*/ 	.dword	_ZN41_INTERNAL_39d29f74_4_k_cu_dba37986_2171906thrust24THRUST_300001_SM_1000_NS12placeholders2_9E
	.align		8
        /*0148*/ 	.dword	_ZN41_INTERNAL_39d29f74_4_k_cu_dba37986_2171906thrust24THRUST_300001_SM_1000_NS12placeholders3_10E
	.align		8
        /*0150*/ 	.dword	_ZN41_INTERNAL_39d29f74_4_k_cu_dba37986_2171906thrust24THRUST_300001_SM_1000_NS3seqE


//--------------------- .text._ZN3cub18CUB_300001_SM_10006detail11EmptyKernelIvEEvv --------------------------
	.section	.text._ZN3cub18CUB_300001_SM_10006detail11EmptyKernelIvEEvv,"ax",@progbits
	.align	128
        .global         _ZN3cub18CUB_300001_SM_10006detail11EmptyKernelIvEEvv
        .type           _ZN3cub18CUB_300001_SM_10006detail11EmptyKernelIvEEvv,@function
        .size           _ZN3cub18CUB_300001_SM_10006detail11EmptyKernelIvEEvv,(.L_x_1 - _ZN3cub18CUB_300001_SM_10006detail11EmptyKernelIvEEvv)
        .other          _ZN3cub18CUB_300001_SM_10006detail11EmptyKernelIvEEvv,@"STO_CUDA_ENTRY STV_DEFAULT"
_ZN3cub18CUB_300001_SM_10006detail11EmptyKernelIvEEvv:
.text._ZN3cub18CUB_300001_SM_10006detail11EmptyKernelIvEEvv:
[----:B------:R-:W-:Y:S01]  /*0000*/  LDC R1, c[0x0][0x37c] ;  /* 0x0000df00ff017b82 */ /* 0x000fe20000000800 */
[----:B------:R-:W-:Y:S05]  /*0010*/  EXIT ;  /* 0x000000000000794d */ /* 0x000fea0003800000 */
.L_x_0:
[----:B------:R-:W-:-:S00]  /*0020*/  BRA `(.L_x_0) ;  /* 0xfffffffc00fc7947 */ /* 0x000fc0000383ffff */
[----:B------:R-:W-:-:S00]  /*0030*/  NOP ;  /* 0x0000000000007918 */ /* 0x000fc00000000000 */
        /* <DEDUP_REMOVED lines=12> */
.L_x_1:


//--------------------- .nv.shared.reserved.0     --------------------------
	.section	.nv.shared.reserved.0,"aw",@nobits
	.weak		__nv_reservedSMEM_offset_0_alias
	.size		__nv_reservedSMEM_offset_0_alias, 0, 64
	.other		__nv_reservedSMEM_offset_0_alias,@"STO_CUDA_RESERVED_SHARED STV_DEFAULT"
__nv_reservedSMEM_offset_0_alias:
	.zero		0
	.zero		64


//--------------------- .nv.global                --------------------------
	.section	.nv.global,"aw",@nobits
.nv.global:
	.type		_ZN41_INTERNAL_39d29f74_4_k_cu_dba37986_2171906thrust24THRUST_300001_SM_1000_NS3seqE,@object
	.size		_ZN41_INTERNAL_39d29f74_4_k_cu_dba37986_2171906thrust24THRUST_300001_SM_1000_NS3seqE,(_ZN41_INTERNAL_39d29f74_4_k_cu_dba37986_2171904cuda3std3__48in_placeE - _ZN41_INTERNAL_39d29f74_4_k_cu_dba37986_2171906thrust24THRUST_300001_SM_1000_NS3seqE)
_ZN41_INTERNAL_39d29f74_4_k_cu_dba37986_2171906thrust24THRUST_300001_SM_1000_NS3seqE:
	.zero		1
	.type		_ZN41_INTERNAL_39d29f74_4_k_cu_dba37986_2171904cuda3std3__48in_placeE,@object
	.size		_ZN41_INTERNAL_39d29f74_4_k_cu_dba37986_2171904cuda3std3__48in_placeE,(_ZN41_INTERNAL_39d29f74_4_k_cu_dba37986_2171904cuda3std6ranges3__45__cpo4sizeE - _ZN41_INTERNAL_39d29f74_4_k_cu_dba37986_2171904cuda3std3__48in_placeE)
_ZN41_INTERNAL_39d29f74_4_k_cu_dba37986_2171904cuda3std3__48in_placeE:
	.zero		1
	.type		_ZN41_INTERNAL_39d29f74_4_k_cu_dba37986_2171904cuda3std6ranges3__45__cpo4sizeE,@object
	.size		_ZN41_INTERNAL_39d29f74_4_k_cu_dba37986_2171904cuda3std6ranges3__45__cpo4sizeE,(_ZN41_INTERNAL_39d29f74_4_k_cu_dba37986_2171906thrust24THRUST_300001_SM_1000_NS12placeholders2_3E - _ZN41_INTERNAL_39d29f74_4_k_cu_dba37986_2171904cuda3std6ranges3__45__cpo4sizeE)
_ZN41_INTERNAL_39d29f74_4_k_cu_dba37986_2171904cuda3std6ranges3__45__cpo4sizeE:
	.zero		1
	.type		_ZN41_INTERNAL_39d29f74_4_k_cu_dba37986_2171906thrust24THRUST_300001_SM_1000_NS12placeholders2_3E,@object
	.size		_ZN41_INTERNAL_39d29f74_4_k_cu_dba37986_2171906thrust24THRUST_300001_SM_1000_NS12placeholders2_3E,(_ZN41_INTERNAL_39d29f74_4_k_cu_dba37986_2171904cuda3std3__45__cpo6cbeginE - _ZN41_INTERNAL_39d29f74_4_k_cu_dba37986_2171906thrust24THRUST_300001_SM_1000_NS12placeholders2_3E)
_ZN41_INTERNAL_39d29f74_4_k_cu_dba37986_2171906thrust24THRUST_300001_SM_1000_NS12placeholders2_3E:
	.zero		1
	.type		_ZN41_INTERNAL_39d29f74_4_k_cu_dba37986_2171904cuda3std3__45__cpo6cbeginE,@object
	.size		_ZN41_INTERNAL_39d29f74_4_k_cu_dba37986_2171904cuda3std3__45__cpo6cbeginE,(_ZN41_INTERNAL_39d29f74_4_k_cu_dba37986_2171904cuda3std6ranges3__45__cpo6cbeginE - _ZN41_INTERNAL_39d29f74_4_k_cu_dba37986_2171904cuda3std3__45__cpo6cbeginE)
_ZN41_INTERNAL_39d29f74_4_k_cu_dba37986_2171904cuda3std3__45__cpo6cbeginE:
	.zero		1
	.type		_ZN41_INTERNAL_39d29f74_4_k_cu_dba37986_2171904cuda3std6ranges3__45__cpo6cbeginE,@object
	.size		_ZN41_INTERNAL_39d29f74_4_k_cu_dba37986_2171904cuda3std6ranges3__45__cpo6cbeginE,(_ZN41_INTERNAL_39d29f74_4_k_cu_dba37986_2171906thrust24THRUST_300001_SM_1000_NS12placeholders2_7E - _ZN41_INTERNAL_39d29f74_4_k_cu_dba37986_2171904cuda3std6ranges3__45__cpo6cbeginE)
_ZN41_INTERNAL_39d29f74_4_k_cu_dba37986_2171904cuda3std6ranges3__45__cpo6cbeginE:
	.zero		1
	.type		_ZN41_INTERNAL_39d29f74_4_k_cu_dba37986_2171906thrust24THRUST_300001_SM_1000_NS12placeholders2_7E,@object
	.size		_ZN41_INTERNAL_39d29f74_4_k_cu_dba37986_2171906thrust24THRUST_300001_SM_1000_NS12placeholders2_7E,(_ZN41_INTERNAL_39d29f74_4_k_cu_dba37986_2171904cuda3std3__45__cpo7crbeginE - _ZN41_INTERNAL_39d29f74_4_k_cu_dba37986_2171906thrust24THRUST_300001_SM_1000_NS12placeholders2_7E)
_ZN41_INTERNAL_39d29f74_4_k_cu_dba37986_2171906thrust24THRUST_300001_SM_1000_NS12placeholders2_7E:
	.zero		1
	.type		_ZN41_INTERNAL_39d29f74_4_k_cu_dba37986_2171904cuda3std3__45__cpo7crbeginE,@object
	.size		_ZN41_INTERNAL_39d29f74_4_k_cu_dba37986_2171904cuda3std3__45__cpo7crbeginE,(_ZN41_INTERNAL_39d29f74_4_k_cu_dba37986_2171904cuda3std6ranges3__45__cpo4nextE - _ZN41_INTERNAL_39d29f74_4_k_cu_dba37986_2171904cuda3std3__45__cpo7crbeginE)
_ZN41_INTERNAL_39d29f74_4_k_cu_dba37986_2171904cuda3std3__45__cpo7crbeginE:
	.zero		1
	.type		_ZN41_INTERNAL_39d29f74_4_k_cu_dba37986_2171904cuda3std6ranges3__45__cpo4nextE,@object
	.size		_ZN41_INTERNAL_39d29f74_4_k_cu_dba37986_2171904cuda3std6ranges3__45__cpo4nextE,(_ZN41_INTERNAL_39d29f74_4_k_cu_dba37986_2171904cuda3std6ranges3__45__cpo4swapE - _ZN41_INTERNAL_39d29f74_4_k_cu_dba37986_2171904cuda3std6ranges3__45__cpo4nextE)
_ZN41_INTERNAL_39d29f74_4_k_cu_dba37986_2171904cuda3std6ranges3__45__cpo4nextE:
	.zero		1
	.type		_ZN41_INTERNAL_39d29f74_4_k_cu_dba37986_2171904cuda3std6ranges3__45__cpo4swapE,@object
	.size		_ZN41_INTERNAL_39d29f74_4_k_cu_dba37986_2171904cuda3std6ranges3__45__cpo4swapE,(_ZN41_INTERNAL_39d29f74_4_k_cu_dba37986_2171906thrust24THRUST_300001_SM_1000_NS8cuda_cub10par_nosyncE - _ZN41_INTERNAL_39d29f74_4_k_cu_dba37986_2171904cuda3std6ranges3__45__cpo4swapE)
_ZN41_INTERNAL_39d29f74_4_k_cu_dba37986_2171904cuda3std6ranges3__45__cpo4swapE:
	.zero		1
	.type		_ZN41_INTERNAL_39d29f74_4_k_cu_dba37986_2171906thrust24THRUST_300001_SM_1000_NS8cuda_cub10par_nosyncE,@object
	.size		_ZN41_INTERNAL_39d29f74_4_k_cu_dba37986_2171906thrust24THRUST_300001_SM_1000_NS8cuda_cub10par_nosyncE,(_ZN41_INTERNAL_39d29f74_4_k_cu_dba37986_2171906thrust24THRUST_300001_SM_1000_NS12placeholders2_9E - _ZN41_INTERNAL_39d29f74_4_k_cu_dba37986_2171906thrust24THRUST_300001_SM_1000_NS8cuda_cub10par_nosyncE)
_ZN41_INTERNAL_39d29f74_4_k_cu_dba37986_2171906thrust24THRUST_300001_SM_1000_NS8cuda_cub10par_nosyncE:
	.zero		1
	.type		_ZN41_INTERNAL_39d29f74_4_k_cu_dba37986_2171906thrust24THRUST_300001_SM_1000_NS12placeholders2_9E,@object
	.size		_ZN41_INTERNAL_39d29f74_4_k_cu_dba37986_2171906thrust24THRUST_300001_SM_1000_NS12placeholders2_9E,(_ZN41_INTERNAL_39d29f74_4_k_cu_dba37986_2171904cuda3std3__443_GLOBAL__N__39d29f74_4_k_cu_dba37986_2171906ignoreE - _ZN41_INTERNAL_39d29f74_4_k_cu_dba37986_2171906thrust24THRUST_300001_SM_1000_NS12placeholders2_9E)
_ZN41_INTERNAL_39d29f74_4_k_cu_dba37986_2171906thrust24THRUST_300001_SM_1000_NS12placeholders2_9E:
	.zero		1
	.type		_ZN41_INTERNAL_39d29f74_4_k_cu_dba37986_2171904cuda3std3__443_GLOBAL__N__39d29f74_4_k_cu_dba37986_2171906ignoreE,@object
	.size		_ZN41_INTERNAL_39d29f74_4_k_cu_dba37986_2171904cuda3std3__443_GLOBAL__N__39d29f74_4_k_cu_dba37986_2171906ignoreE,(_ZN41_INTERNAL_39d29f74_4_k_cu_dba37986_2171904cuda3std6ranges3__45__cpo4dataE - _ZN41_INTERNAL_39d29f74_4_k_cu_dba37986_2171904cuda3std3__443_GLOBAL__N__39d29f74_4_k_cu_dba37986_2171906ignoreE)
_ZN41_INTERNAL_39d29f74_4_k_cu_dba37986_2171904cuda3std3__443_GLOBAL__N__39d29f74_4_k_cu_dba37986_2171906ignoreE:
	.zero		1
	.type		_ZN41_INTERNAL_39d29f74_4_k_cu_dba37986_2171904cuda3std6ranges3__45__cpo4dataE,@object
	.size		_ZN41_INTERNAL_39d29f74_4_k_cu_dba37986_2171904cuda3std6ranges3__45__cpo4dataE,(_ZN41_INTERNAL_39d29f74_4_k_cu_dba37986_2171906thrust24THRUST_300001_SM_1000_NS12placeholders2_1E - _ZN41_INTERNAL_39d29f74_4_k_cu_dba37986_2171904cuda3std6ranges3__45__cpo4dataE)
_ZN41_INTERNAL_39d29f74_4_k_cu_dba37986_2171904cuda3std6ranges3__45__cpo4dataE:
	.zero		1
	.type		_ZN41_INTERNAL_39d29f74_4_k_cu_dba37986_2171906thrust24THRUST_300001_SM_1000_NS12placeholders2_1E,@object
	.size		_ZN41_INTERNAL_39d29f74_4_k_cu_dba37986_2171906thrust24THRUST_300001_SM_1000_NS12placeholders2_1E,(_ZN41_INTERNAL_39d29f74_4_k_cu_dba37986_2171904cuda3std3__45__cpo5beginE - _ZN41_INTERNAL_39d29f74_4_k_cu_dba37986_2171906thrust24THRUST_300001_SM_1000_NS12placeholders2_1E)
_ZN41_INTERNAL_39d29f74_4_k_cu_dba37986_2171906thrust24THRUST_300001_SM_1000_NS12placeholders2_1E:
	.zero		1
	.type		_ZN41_INTERNAL_39d29f74_4_k_cu_dba37986_2171904cuda3std3__45__cpo5beginE,@object
	.size		_ZN41_INTERNAL_39d29f74_4_k_cu_dba37986_2171904cuda3std3__45__cpo5beginE,(_ZN41_INTERNAL_39d29f74_4_k_cu_dba37986_2171904cuda3std6ranges3__45__cpo5beginE - _ZN41_INTERNAL_39d29f74_4_k_cu_dba37986_2171904cuda3std3__45__cpo5beginE)
_ZN41_INTERNAL_39d29f74_4_k_cu_dba37986_2171904cuda3std3__45__cpo5beginE:
	.zero		1
	.type		_ZN41_INTERNAL_39d29f74_4_k_cu_dba37986_2171904cuda3std6ranges3__45__cpo5beginE,@object
	.size		_ZN41_INTERNAL_39d29f74_4_k_cu_dba37986_2171904cuda3std6ranges3__45__cpo5beginE,(_ZN41_INTERNAL_39d29f74_4_k_cu_dba37986_2171906thrust24THRUST_300001_SM_1000_NS12placeholders2_5E - _ZN41_INTERNAL_39d29f74_4_k_cu_dba37986_2171904cuda3std6ranges3__45__cpo5beginE)
_ZN41_INTERNAL_39d29f74_4_k_cu_dba37986_2171904cuda3std6ranges3__45__cpo5beginE:
	.zero		1
	.type		_ZN41_INTERNAL_39d29f74_4_k_cu_dba37986_2171906thrust24THRUST_300001_SM_1000_NS12placeholders2_5E,@object
	.size		_ZN41_INTERNAL_39d29f74_4_k_cu_dba37986_2171906thrust24THRUST_300001_SM_1000_NS12placeholders2_5E,(_ZN41_INTERNAL_39d29f74_4_k_cu_dba37986_2171904cuda3std3__45__cpo6rbeginE - _ZN41_INTERNAL_39d29f74_4_k_cu_dba37986_2171906thrust24THRUST_300001_SM_1000_NS12placeholders2_5E)
_ZN41_INTERNAL_39d29f74_4_k_cu_dba37986_2171906thrust24THRUST_300001_SM_1000_NS12placeholders2_5E:
	.zero		1
	.type		_ZN41_INTERNAL_39d29f74_4_k_cu_dba37986_2171904cuda3std3__45__cpo6rbeginE,@object
	.size		_ZN41_INTERNAL_39d29f74_4_k_cu_dba37986_2171904cuda3std3__45__cpo6rbeginE,(_ZN41_INTERNAL_39d29f74_4_k_cu_dba37986_2171904cuda3std6ranges3__45__cpo7advanceE - _ZN41_INTERNAL_39d29f74_4_k_cu_dba37986_2171904cuda3std3__45__cpo6rbeginE)
_ZN41_INTERNAL_39d29f74_4_k_cu_dba37986_2171904cuda3std3__45__cpo6rbeginE:
	.zero		1
	.type		_ZN41_INTERNAL_39d29f74_4_k_cu_dba37986_2171904cuda3std6ranges3__45__cpo7advanceE,@object
	.size		_ZN41_INTERNAL_39d29f74_4_k_cu_dba37986_2171904cuda3std6ranges3__45__cpo7advanceE,(_ZN41_INTERNAL_39d29f74_4_k_cu_dba37986_2171904cuda3std3__47nulloptE - _ZN41_INTERNAL_39d29f74_4_k_cu_dba37986_2171904cuda3std6ranges3__45__cpo7advanceE)
_ZN41_INTERNAL_39d29f74_4_k_cu_dba37986_2171904cuda3std6ranges3__45__cpo7advanceE:
	.zero		1
	.type		_ZN41_INTERNAL_39d29f74_4_k_cu_dba37986_2171904cuda3std3__47nulloptE,@object
	.size		_ZN41_INTERNAL_39d29f74_4_k_cu_dba37986_2171904cuda3std3__47nulloptE,(_ZN41_INTERNAL_39d29f74_4_k_cu_dba37986_2171904cuda3std6ranges3__45__cpo8distanceE - _ZN41_INTERNAL_39d29f74_4_k_cu_dba37986_2171904cuda3std3__47nulloptE)
_ZN41_INTERNAL_39d29f74_4_k_cu_dba37986_2171904cuda3std3__47nulloptE:
	.zero		1
	.type		_ZN41_INTERNAL_39d29f74_4_k_cu_dba37986_2171904cuda3std6ranges3__45__cpo8distanceE,@object
	.size		_ZN41_INTERNAL_39d29f74_4_k_cu_dba37986_2171904cuda3std6ranges3__45__cpo8distanceE,(_ZN41_INTERNAL_39d29f74_4_k_cu_dba37986_2171906thrust24THRUST_300001_SM_1000_NS12placeholders3_10E - _ZN41_INTERNAL_39d29f74_4_k_cu_dba37986_2171904cuda3std6ranges3__45__cpo8distanceE)
_ZN41_INTERNAL_39d29f74_4_k_cu_dba37986_2171904cuda3std6ranges3__45__cpo8distanceE:
	.zero		1
	.type		_ZN41_INTERNAL_39d29f74_4_k_cu_dba37986_2171906thrust24THRUST_300001_SM_1000_NS12placeholders3_10E,@object
	.size		_ZN41_INTERNAL_39d29f74_4_k_cu_dba37986_2171906thrust24THRUST_300001_SM_1000_NS12placeholders3_10E,(_ZN41_INTERNAL_39d29f74_4_k_cu_dba37986_2171904cuda3std3__419piecewise_constructE - _ZN41_INTERNAL_39d29f74_4_k_cu_dba37986_2171906thrust24THRUST_300001_SM_1000_NS12placeholders3_10E)
_ZN41_INTERNAL_39d29f74_4_k_cu_dba37986_2171906thrust24THRUST_300001_SM_1000_NS12placeholders3_10E:
	.zero		1
	.type		_ZN41_INTERNAL_39d29f74_4_k_cu_dba37986_2171904cuda3std3__419piecewise_constructE,@object
	.size		_ZN41_INTERNAL_39d29f74_4_k_cu_dba37986_2171904cuda3std3__419piecewise_constructE,(_ZN41_INTERNAL_39d29f74_4_k_cu_dba37986_2171904cuda3std6ranges3__45__cpo5cdataE - _ZN41_INTERNAL_39d29f74_4_k_cu_dba37986_2171904cuda3std3__419piecewise_constructE)
_ZN41_INTERNAL_39d29f74_4_k_cu_dba37986_2171904cuda3std3__419piecewise_constructE:
	.zero		1
	.type		_ZN41_INTERNAL_39d29f74_4_k_cu_dba37986_2171904cuda3std6ranges3__45__cpo5cdataE,@object
	.size		_ZN41_INTERNAL_39d29f74_4_k_cu_dba37986_2171904cuda3std6ranges3__45__cpo5cdataE,(_ZN41_INTERNAL_39d29f74_4_k_cu_dba37986_2171906thrust24THRUST_300001_SM_1000_NS12placeholders2_2E - _ZN41_INTERNAL_39d29f74_4_k_cu_dba37986_2171904cuda3std6ranges3__45__cpo5cdataE)
_ZN41_INTERNAL_39d29f74_4_k_cu_dba37986_2171904cuda3std6ranges3__45__cpo5cdataE:
	.zero		1
	.type		_ZN41_INTERNAL_39d29f74_4_k_cu_dba37986_2171906thrust24THRUST_300001_SM_1000_NS12placeholders2_2E,@object
	.size		_ZN41_INTERNAL_39d29f74_4_k_cu_dba37986_2171906thrust24THRUST_300001_SM_1000_NS12placeholders2_2E,(_ZN41_INTERNAL_39d29f74_4_k_cu_dba37986_2171904cuda3std3__45__cpo3endE - _ZN41_INTERNAL_39d29f74_4_k_cu_dba37986_2171906thrust24THRUST_300001_SM_1000_NS12placeholders2_2E)
_ZN41_INTERNAL_39d29f74_4_k_cu_dba37986_2171906thrust24THRUST_300001_SM_1000_NS12placeholders2_2E:
	.zero		1
	.type		_ZN41_INTERNAL_39d29f74_4_k_cu_dba37986_2171904cuda3std3__45__cpo3endE,@object
	.size		_ZN41_INTERNAL_39d29f74_4_k_cu_dba37986_2171904cuda3std3__45__cpo3endE,(_ZN41_INTERNAL_39d29f74_4_k_cu_dba37986_2171904cuda3std6ranges3__45__cpo3endE - _ZN41_INTERNAL_39d29f74_4_k_cu_dba37986_2171904cuda3std3__45__cpo3endE)
_ZN41_INTERNAL_39d29f74_4_k_cu_dba37986_2171904cuda3std3__45__cpo3endE:
	.zero		1
	.type		_ZN41_INTERNAL_39d29f74_4_k_cu_dba37986_2171904cuda3std6ranges3__45__cpo3endE,@object
	.size		_ZN41_INTERNAL_39d29f74_4_k_cu_dba37986_2171904cuda3std6ranges3__45__cpo3endE,(_ZN41_INTERNAL_39d29f74_4_k_cu_dba37986_2171906thrust24THRUST_300001_SM_1000_NS12placeholders2_6E - _ZN41_INTERNAL_39d29f74_4_k_cu_dba37986_2171904cuda3std6ranges3__45__cpo3endE)
_ZN41_INTERNAL_39d29f74_4_k_cu_dba37986_2171904cuda3std6ranges3__45__cpo3endE:
	.zero		1
	.type		_ZN41_INTERNAL_39d29f74_4_k_cu_dba37986_2171906thrust24THRUST_300001_SM_1000_NS12placeholders2_6E,@object
	.size		_ZN41_INTERNAL_39d29f74_4_k_cu_dba37986_2171906thrust24THRUST_300001_SM_1000_NS12placeholders2_6E,(_ZN41_INTERNAL_39d29f74_4_k_cu_dba37986_2171904cuda3std3__45__cpo4rendE - _ZN41_INTERNAL_39d29f74_4_k_cu_dba37986_2171906thrust24THRUST_300001_SM_1000_NS12placeholders2_6E)
_ZN41_INTERNAL_39d29f74_4_k_cu_dba37986_2171906thrust24THRUST_300001_SM_1000_NS12placeholders2_6E:
	.zero		1
	.type		_ZN41_INTERNAL_39d29f74_4_k_cu_dba37986_2171904cuda3std3__45__cpo4rendE,@object
	.size		_ZN41_INTERNAL_39d29f74_4_k_cu_dba37986_2171904cuda3std3__45__cpo4rendE,(_ZN41_INTERNAL_39d29f74_4_k_cu_dba37986_2171904cuda3std6ranges3__45__cpo9iter_swapE - _ZN41_INTERNAL_39d29f74_4_k_cu_dba37986_2171904cuda3std3__45__cpo4rendE)
_ZN41_INTERNAL_39d29f74_4_k_cu_dba37986_2171904cuda3std3__45__cpo4rendE:
	.zero		1
	.type		_ZN41_INTERNAL_39d29f74_4_k_cu_dba37986_2171904cuda3std6ranges3__45__cpo9iter_swapE,@object
	.size		_ZN41_INTERNAL_39d29f74_4_k_cu_dba37986_2171904cuda3std6ranges3__45__cpo9iter_swapE,(_ZN41_INTERNAL_39d29f74_4_k_cu_dba37986_2171904cuda3std3__48unexpectE - _ZN41_INTERNAL_39d29f74_4_k_cu_dba37986_2171904cuda3std6ranges3__45__cpo9iter_swapE)
_ZN41_INTERNAL_39d29f74_4_k_cu_dba37986_2171904cuda3std6ranges3__45__cpo9iter_swapE:
	.zero		1
	.type		_ZN41_INTERNAL_39d29f74_4_k_cu_dba37986_2171904cuda3std3__48unexpectE,@object
	.size		_ZN41_INTERNAL_39d29f74_4_k_cu_dba37986_2171904cuda3std3__48unexpectE,(_ZN41_INTERNAL_39d29f74_4_k_cu_dba37986_2171906thrust24THRUST_300001_SM_1000_NS8cuda_cub3parE - _ZN41_INTERNAL_39d29f74_4_k_cu_dba37986_2171904cuda3std3__48unexpectE)
_ZN41_INTERNAL_39d29f74_4_k_cu_dba37986_2171904cuda3std3__48unexpectE:
	.zero		1
	.type		_ZN41_INTERNAL_39d29f74_4_k_cu_dba37986_2171906thrust24THRUST_300001_SM_1000_NS8cuda_cub3parE,@object
	.size		_ZN41_INTERNAL_39d29f74_4_k_cu_dba37986_2171906thrust24THRUST_300001_SM_1000_NS8cuda_cub3parE,(_ZN41_INTERNAL_39d29f74_4_k_cu_dba37986_2171906thrust24THRUST_300001_SM_1000_NS12placeholders2_4E - _ZN41_INTERNAL_39d29f74_4_k_cu_dba37986_2171906thrust24THRUST_300001_SM_1000_NS8cuda_cub3parE)
_ZN41_INTERNAL_39d29f74_4_k_cu_dba37986_2171906thrust24THRUST_300001_SM_1000_NS8cuda_cub3parE:
	.zero		1
	.type		_ZN41_INTERNAL_39d29f74_4_k_cu_dba37986_2171906thrust24THRUST_300001_SM_1000_NS12placeholders2_4E,@object
	.size		_ZN41_INTERNAL_39d29f74_4_k_cu_dba37986_2171906thrust24THRUST_300001_SM_1000_NS12placeholders2_4E,(_ZN41_INTERNAL_39d29f74_4_k_cu_dba37986_2171904cuda3std3__45__cpo4cendE - _ZN41_INTERNAL_39d29f74_4_k_cu_dba37986_2171906thrust24THRUST_300001_SM_1000_NS12placeholders2_4E)
_ZN41_INTERNAL_39d29f74_4_k_cu_dba37986_2171906thrust24THRUST_300001_SM_1000_NS12placeholders2_4E:
	.zero		1
	.type		_ZN41_INTERNAL_39d29f74_4_k_cu_dba37986_2171904cuda3std3__45__cpo4cendE,@object
	.size		_ZN41_INTERNAL_39d29f74_4_k_cu_dba37986_2171904cuda3std3__45__cpo4cendE,(_ZN41_INTERNAL_39d29f74_4_k_cu_dba37986_2171904cuda3std6ranges3__45__cpo4cendE - _ZN41_INTERNAL_39d29f74_4_k_cu_dba37986_2171904cuda3std3__45__cpo4cendE)
_ZN41_INTERNAL_39d29f74_4_k_cu_dba37986_2171904cuda3std3__45__cpo4cendE:
	.zero		1
	.type		_ZN41_INTERNAL_39d29f74_4_k_cu_dba37986_2171904cuda3std6ranges3__45__cpo4cendE,@object
	.size		_ZN41_INTERNAL_39d29f74_4_k_cu_dba37986_2171904cuda3std6ranges3__45__cpo4cendE,(_ZN41_INTERNAL_39d29f74_4_k_cu_dba37986_2171904cuda3std3__420unreachable_sentinelE - _ZN41_INTERNAL_39d29f74_4_k_cu_dba37986_2171904cuda3std6ranges3__45__cpo4cendE)
_ZN41_INTERNAL_39d29f74_4_k_cu_dba37986_2171904cuda3std6ranges3__45__cpo4cendE:
	.zero		1
	.type		_ZN41_INTERNAL_39d29f74_4_k_cu_dba37986_2171904cuda3std3__420unreachable_sentinelE,@object
	.size		_ZN41_INTERNAL_39d29f74_4_k_cu_dba37986_2171904cuda3std3__420unreachable_sentinelE,(_ZN41_INTERNAL_39d29f74_4_k_cu_dba37986_2171904cuda3std6ranges3__45__cpo5ssizeE - _ZN41_INTERNAL_39d29f74_4_k_cu_dba37986_2171904cuda3std3__420unreachable_sentinelE)
_ZN41_INTERNAL_39d29f74_4_k_cu_dba37986_2171904cuda3std3__420unreachable_sentinelE:
	.zero		1
	.type		_ZN41_INTERNAL_39d29f74_4_k_cu_dba37986_2171904cuda3std6ranges3__45__cpo5ssizeE,@object
	.size		_ZN41_INTERNAL_39d29f74_4_k_cu_dba37986_2171904cuda3std6ranges3__45__cpo5ssizeE,(_ZN41_INTERNAL_39d29f74_4_k_cu_dba37986_2171906thrust24THRUST_300001_SM_1000_NS12placeholders2_8E - _ZN41_INTERNAL_39d29f74_4_k_cu_dba37986_2171904cuda3std6ranges3__45__cpo5ssizeE)
_ZN41_INTERNAL_39d29f74_4_k_cu_dba37986_2171904cuda3std6ranges3__45__cpo5ssizeE:
	.zero		1
	.type		_ZN41_INTERNAL_39d29f74_4_k_cu_dba37986_2171906thrust24THRUST_300001_SM_1000_NS12placeholders2_8E,@object
	.size		_ZN41_INTERNAL_39d29f74_4_k_cu_dba37986_2171906thrust24THRUST_300001_SM_1000_NS12placeholders2_8E,(_ZN41_INTERNAL_39d29f74_4_k_cu_dba37986_2171904cuda3std3__45__cpo5crendE - _ZN41_INTERNAL_39d29f74_4_k_cu_dba37986_2171906thrust24THRUST_300001_SM_1000_NS12placeholders2_8E)
_ZN41_INTERNAL_39d29f74_4_k_cu_dba37986_2171906thrust24THRUST_300001_SM_1000_NS12placeholders2_8E:
	.zero		1
	.type		_ZN41_INTERNAL_39d29f74_4_k_cu_dba37986_2171904cuda3std3__45__cpo5crendE,@object
	.size		_ZN41_INTERNAL_39d29f74_4_k_cu_dba37986_2171904cuda3std3__45__cpo5crendE,(_ZN41_INTERNAL_39d29f74_4_k_cu_dba37986_2171904cuda3std6ranges3__45__cpo4prevE - _ZN41_INTERNAL_39d29f74_4_k_cu_dba37986_2171904cuda3std3__45__cpo5crendE)
_ZN41_INTERNAL_39d29f74_4_k_cu_dba37986_2171904cuda3std3__45__cpo5crendE:
	.zero		1
	.type		_ZN41_INTERNAL_39d29f74_4_k_cu_dba37986_2171904cuda3std6ranges3__45__cpo4prevE,@object
	.size		_ZN41_INTERNAL_39d29f74_4_k_cu_dba37986_2171904cuda3std6ranges3__45__cpo4prevE,(_ZN41_INTERNAL_39d29f74_4_k_cu_dba37986_2171904cuda3std6ranges3__45__cpo9iter_moveE - _ZN41_INTERNAL_39d29f74_4_k_cu_dba37986_2171904cuda3std6ranges3__45__cpo4prevE)
_ZN41_INTERNAL_39d29f74_4_k_cu_dba37986_2171904cuda3std6ranges3__45__cpo4prevE:
	.zero		1
	.type		_ZN41_INTERNAL_39d29f74_4_k_cu_dba37986_2171904cuda3std6ranges3__45__cpo9iter_moveE,@object
	.size		_ZN41_INTERNAL_39d29f74_4_k_cu_dba37986_2171904cuda3std6ranges3__45__cpo9iter_moveE,(_ZN41_INTERNAL_39d29f74_4_k_cu_dba37986_2171906thrust24THRUST_300001_SM_1000_NS6system6detail10sequential3seqE - _ZN41_INTERNAL_39d29f74_4_k_cu_dba37986_2171904cuda3std6ranges3__45__cpo9iter_moveE)
_ZN41_INTERNAL_39d29f74_4_k_cu_dba37986_2171904cuda3std6ranges3__45__cpo9iter_moveE:
	.zero		1
	.type		_ZN41_INTERNAL_39d29f74_4_k_cu_dba37986_2171906thrust24THRUST_300001_SM_1000_NS6system6detail10sequential3seqE,@object
	.size		_ZN41_INTERNAL_39d29f74_4_k_cu_dba37986_2171906thrust24THRUST_300001_SM_1000_NS6system6detail10sequential3seqE,(.L_31 - _ZN41_INTERNAL_39d29f74_4_k_cu_dba37986_2171906thrust24THRUST_300001_SM_1000_NS6system6detail10sequential3seqE)
_ZN41_INTERNAL_39d29f74_4_k_cu_dba37986_2171906thrust24THRUST_300001_SM_1000_NS6system6detail10sequential3seqE:
	.zero		1
.L_31:


//--------------------- .nv.constant0._ZN3cub18CUB_300001_SM_10006detail11EmptyKernelIvEEvv --------------------------
	.section	.nv.constant0._ZN3cub18CUB_300001_SM_10006detail11EmptyKernelIvEEvv,"a",@progbits
	.sectionflags	@""
	.align	4
.nv.constant0._ZN3cub18CUB_300001_SM_10006detail11EmptyKernelIvEEvv:
	.zero		896


//--------------------- SYMBOLS --------------------------

	.type		.nv.reservedSmem.offset0,@object
	.size		.nv.reservedSmem.offset0,0x4
